	.headerflags	@"EF_CUDA_TEXMODE_UNIFIED EF_CUDA_64BIT_ADDRESS EF_CUDA_ACCELERATORS EF_CUDA_SM90 EF_CUDA_VIRTUAL_SM(EF_CUDA_SM90)"
	.elftype	@"ET_EXEC"


//--------------------- .nv.info                  --------------------------
	.section	.nv.info,"",@"SHT_CUDA_INFO"
	.align	4


	//----- nvinfo : EIATTR_REGCOUNT
	.align		4
        /*0000*/ 	.byte	0x04, 0x2f
        /*0002*/ 	.short	(.L_1 - .L_0)
	.align		4
.L_0:
        /*0004*/ 	.word	index@(triton_poi_fused__unsafe_index_add_mul_sub_70)
        /*0008*/ 	.word	0x00000014


	//----- nvinfo : EIATTR_MIN_STACK_SIZE
	.align		4
.L_1:
        /*000c*/ 	.byte	0x04, 0x12
        /*000e*/ 	.short	(.L_3 - .L_2)
	.align		4
.L_2:
        /*0010*/ 	.word	index@(triton_poi_fused__unsafe_index_add_mul_sub_70)
        /*0014*/ 	.word	0x00000000


	//----- nvinfo : EIATTR_FRAME_SIZE
	.align		4
.L_3:
        /*0018*/ 	.byte	0x04, 0x11
        /*001a*/ 	.short	(.L_5 - .L_4)
	.align		4
.L_4:
        /*001c*/ 	.word	index@(triton_poi_fused__unsafe_index_add_mul_sub_70)
        /*0020*/ 	.word	0x00000000


	//----- nvinfo : EIATTR_MIN_STACK_SIZE
	.align		4
.L_5:
        /*0024*/ 	.byte	0x04, 0x12
        /*0026*/ 	.short	(.L_7 - .L_6)
	.align		4
.L_6:
        /*0028*/ 	.word	index@(triton_poi_fused__unsafe_index_add_mul_sub_70)
        /*002c*/ 	.word	0x00000000
.L_7:


//--------------------- .nv.info.triton_poi_fused__unsafe_index_add_mul_sub_70 --------------------------
	.section	.nv.info.triton_poi_fused__unsafe_index_add_mul_sub_70,"",@"SHT_CUDA_INFO"
	.sectionflags	@""
	.align	4


	//----- nvinfo : EIATTR_CUDA_API_VERSION
	.align		4
        /*0000*/ 	.byte	0x04, 0x37
        /*0002*/ 	.short	(.L_9 - .L_8)
.L_8:
        /*0004*/ 	.word	0x0000007c


	//----- nvinfo : EIATTR_KPARAM_INFO
	.align		4
.L_9:
        /*0008*/ 	.byte	0x04, 0x17
        /*000a*/ 	.short	(.L_11 - .L_10)
.L_10:
        /*000c*/ 	.word	0x00000000
        /*0010*/ 	.short	0x0006
        /*0012*/ 	.short	0x0030
        /*0014*/ 	.byte	0x00, 0xf0, 0x11, 0x00


	//----- nvinfo : EIATTR_KPARAM_INFO
	.align		4
.L_11:
        /*0018*/ 	.byte	0x04, 0x17
        /*001a*/ 	.short	(.L_13 - .L_12)
.L_12:
        /*001c*/ 	.word	0x00000000
        /*0020*/ 	.short	0x0005
        /*0022*/ 	.short	0x0028
        /*0024*/ 	.byte	0x00, 0xf4, 0x21, 0x00


	//----- nvinfo : EIATTR_KPARAM_INFO
	.align		4
.L_13:
        /*0028*/ 	.byte	0x04, 0x17
        /*002a*/ 	.short	(.L_15 - .L_14)
.L_14:
        /*002c*/ 	.word	0x00000000
        /*0030*/ 	.short	0x0004
        /*0032*/ 	.short	0x0020
        /*0034*/ 	.byte	0x00, 0xf4, 0x21, 0x00


	//----- nvinfo : EIATTR_KPARAM_INFO
	.align		4
.L_15:
        /*0038*/ 	.byte	0x04, 0x17
        /*003a*/ 	.short	(.L_17 - .L_16)
.L_16:
        /*003c*/ 	.word	0x00000000
        /*0040*/ 	.short	0x0003
        /*0042*/ 	.short	0x0018
        /*0044*/ 	.byte	0x00, 0xf4, 0x21, 0x00


	//----- nvinfo : EIATTR_KPARAM_INFO
	.align		4
.L_17:
        /*0048*/ 	.byte	0x04, 0x17
        /*004a*/ 	.short	(.L_19 - .L_18)
.L_18:
        /*004c*/ 	.word	0x00000000
        /*0050*/ 	.short	0x0002
        /*0052*/ 	.short	0x0010
        /*0054*/ 	.byte	0x00, 0xf4, 0x21, 0x00


	//----- nvinfo : EIATTR_KPARAM_INFO
	.align		4
.L_19:
        /*0058*/ 	.byte	0x04, 0x17
        /*005a*/ 	.short	(.L_21 - .L_20)
.L_20:
        /*005c*/ 	.word	0x00000000
        /*0060*/ 	.short	0x0001
        /*0062*/ 	.short	0x0008
        /*0064*/ 	.byte	0x00, 0xf4, 0x21, 0x00


	//----- nvinfo : EIATTR_KPARAM_INFO
	.align		4
.L_21:
        /*0068*/ 	.byte	0x04, 0x17
        /*006a*/ 	.short	(.L_23 - .L_22)
.L_22:
        /*006c*/ 	.word	0x00000000
        /*0070*/ 	.short	0x0000
        /*0072*/ 	.short	0x0000
        /*0074*/ 	.byte	0x00, 0xf4, 0x21, 0x00


	//----- nvinfo : EIATTR_SPARSE_MMA_MASK
	.align		4
.L_23:
        /*0078*/ 	.byte	0x03, 0x50
        /*007a*/ 	.short	0x0000


	//----- nvinfo : EIATTR_MAXREG_COUNT
	.align		4
        /*007c*/ 	.byte	0x03, 0x1b
        /*007e*/ 	.short	0x00ff


	//----- nvinfo : EIATTR_EXIT_INSTR_OFFSETS
	.align		4
        /*0080*/ 	.byte	0x04, 0x1c
        /*0082*/ 	.short	(.L_25 - .L_24)


	//   ....[0]....
.L_24:
        /*0084*/ 	.word	0x000003b0


	//----- nvinfo : EIATTR_REQNTID
	.align		4
.L_25:
        /*0088*/ 	.byte	0x04, 0x10
        /*008a*/ 	.short	(.L_27 - .L_26)
.L_26:
        /*008c*/ 	.word	0x00000080
        /*0090*/ 	.word	0x00000001
        /*0094*/ 	.word	0x00000001


	//----- nvinfo : EIATTR_CBANK_PARAM_SIZE
	.align		4
.L_27:
        /*0098*/ 	.byte	0x03, 0x19
        /*009a*/ 	.short	0x0034


	//----- nvinfo : EIATTR_PARAM_CBANK
	.align		4
        /*009c*/ 	.byte	0x04, 0x0a
        /*009e*/ 	.short	(.L_29 - .L_28)
	.align		4
.L_28:
        /*00a0*/ 	.word	index@(.nv.constant0.triton_poi_fused__unsafe_index_add_mul_sub_70)
        /*00a4*/ 	.short	0x0210
        /*00a6*/ 	.short	0x0034


	//----- nvinfo : EIATTR_SW_WAR
	.align		4
.L_29:
        /*00a8*/ 	.byte	0x04, 0x36
        /*00aa*/ 	.short	(.L_31 - .L_30)
.L_30:
        /*00ac*/ 	.word	0x00000008
.L_31:


//--------------------- .nv.callgraph             --------------------------
	.section	.nv.callgraph,"",@"SHT_CUDA_CALLGRAPH"
	.align	4
	.sectionentsize	8
	.align		4
        /*0000*/ 	.word	0x00000000
	.align		4
        /*0004*/ 	.word	0xffffffff
	.align		4
        /*0008*/ 	.word	0x00000000
	.align		4
        /*000c*/ 	.word	0xfffffffe
	.align		4
        /*0010*/ 	.word	0x00000000
	.align		4
        /*0014*/ 	.word	0xfffffffd
	.align		4
        /*0018*/ 	.word	0x00000000
	.align		4
        /*001c*/ 	.word	0xfffffffc


//--------------------- .text.triton_poi_fused__unsafe_index_add_mul_sub_70 --------------------------
	.section	.text.triton_poi_fused__unsafe_index_add_mul_sub_70,"ax",@progbits
	.align	128
        .global         triton_poi_fused__unsafe_index_add_mul_sub_70
        .type           triton_poi_fused__unsafe_index_add_mul_sub_70,@function
        .size           triton_poi_fused__unsafe_index_add_mul_sub_70,(.L_x_1 - triton_poi_fused__unsafe_index_add_mul_sub_70)
        .other          triton_poi_fused__unsafe_index_add_mul_sub_70,@"STO_CUDA_ENTRY STV_DEFAULT"
triton_poi_fused__unsafe_index_add_mul_sub_70:
.text.triton_poi_fused__unsafe_index_add_mul_sub_70:
[----:B------:R-:W-:Y:S01]  /*0000*/  LDC R1, c[0x0][0x28] ;  /* 0x00000a00ff017b82 */ /* 0x000fe20000000800 */
[----:B------:R-:W1:Y:S07]  /*0010*/  S2R R3, SR_TID.X ;  /* 0x0000000000037919 */ /* 0x000e6e0000002100 */
[----:B------:R-:W2:Y:S01]  /*0020*/  LDC.64 R8, c[0x0][0x210] ;  /* 0x00008400ff087b82 */ /* 0x000ea20000000a00 */
[----:B------:R-:W-:Y:S01]  /*0030*/  ULDC.64 UR4, c[0x0][0x208] ;  /* 0x0000820000047ab9 */ /* 0x000fe20000000a00 */
[----:B------:R-:W-:Y:S01]  /*0040*/  ULDC.64 UR6, c[0x0][0x220] ;  /* 0x0000880000067ab9 */ /* 0x000fe20000000a00 */
[----:B------:R-:W3:Y:S05]  /*0050*/  S2R R4, SR_CTAID.X ;  /* 0x0000000000047919 */ /* 0x000eea0000002500 */
[----:B------:R-:W4:Y:S01]  /*0060*/  LDC.64 R10, c[0x0][0x218] ;  /* 0x00008600ff0a7b82 */ /* 0x000f220000000a00 */
[----:B-1----:R-:W-:-:S05]  /*0070*/  LOP3.LUT R3, R3, 0x7f, RZ, 0xc0, !PT ;  /* 0x0000007f03037812 */ /* 0x002fca00078ec0ff */
[----:B---3--:R-:W-:-:S05]  /*0080*/  IMAD R0, R4, 0x80, R3 ;  /* 0x0000008004007824 */ /* 0x008fca00078e0203 */
[----:B------:R-:W-:-:S04]  /*0090*/  SHF.R.S32.HI R3, RZ, 0x1f, R0 ;  /* 0x0000001fff037819 */ /* 0x000fc80000011400 */
[----:B------:R-:W-:-:S04]  /*00a0*/  LEA.HI R5, R3, R0, RZ, 0x2 ;  /* 0x0000000003057211 */ /* 0x000fc800078f10ff */
[----:B------:R-:W-:Y:S02]  /*00b0*/  SHF.R.S32.HI R6, RZ, 0x2, R5 ;  /* 0x00000002ff067819 */ /* 0x000fe40000011405 */
[----:B------:R-:W-:Y:S02]  /*00c0*/  LOP3.LUT R5, R5, 0xfffffffc, RZ, 0xc0, !PT ;  /* 0xfffffffc05057812 */ /* 0x000fe400078ec0ff */
[----:B------:R-:W-:-:S04]  /*00d0*/  LEA.HI R2, R6, R6, RZ, 0x2 ;  /* 0x0000000606027211 */ /* 0x000fc800078f10ff */
[----:B------:R-:W-:Y:S02]  /*00e0*/  LOP3.LUT R7, R2, 0xfffffffc, RZ, 0xc0, !PT ;  /* 0xfffffffc02077812 */ /* 0x000fe400078ec0ff */
[----:B------:R-:W1:Y:S03]  /*00f0*/  LDC.64 R2, c[0x0][0x228] ;  /* 0x00008a00ff027b82 */ /* 0x000e660000000a00 */
[----:B------:R-:W-:-:S04]  /*0100*/  IMAD.IADD R7, R6, 0x1, -R7 ;  /* 0x0000000106077824 */ /* 0x000fc800078e0a07 */
[----:B--2---:R-:W-:-:S06]  /*0110*/  IMAD.WIDE R8, R7, 0x8, R8 ;  /* 0x0000000807087825 */ /* 0x004fcc00078e0208 */
[----:B------:R-:W2:Y:S01]  /*0120*/  LDG.E.EL.64 R8, desc[UR4][R8.64] ;  /* 0x0000000408087981 */ /* 0x000ea2000c2e1b00 */
[----:B------:R-:W-:-:S04]  /*0130*/  IMAD.IADD R5, R0, 0x1, -R5 ;  /* 0x0000000100057824 */ /* 0x000fc800078e0a05 */
[----:B----4-:R-:W-:-:S04]  /*0140*/  IMAD.WIDE R10, R5, 0x8, R10 ;  /* 0x00000008050a7825 */ /* 0x010fc800078e020a */
[----:B-1----:R-:W-:Y:S02]  /*0150*/  IMAD.WIDE R6, R5, 0x8, R2 ;  /* 0x0000000805067825 */ /* 0x002fe400078e0202 */
[----:B------:R-:W3:Y:S04]  /*0160*/  LDG.E.EL.64 R10, desc[UR4][R10.64] ;  /* 0x000000040a0a7981 */ /* 0x000ee8000c2e1b00 */
[----:B------:R-:W4:Y:S01]  /*0170*/  LDG.E.EL.64 R6, desc[UR4][R6.64] ;  /* 0x0000000406067981 */ /* 0x000f22000c2e1b00 */
[----:B--2---:R-:W-:-:S04]  /*0180*/  SHF.R.U32.HI R3, RZ, 0x1e, R9 ;  /* 0x0000001eff037819 */ /* 0x004fc80000011609 */
[----:B------:R-:W-:-:S04]  /*0190*/  LOP3.LUT R3, R3, 0x2, RZ, 0xc0, !PT ;  /* 0x0000000203037812 */ /* 0x000fc800078ec0ff */
[----:B------:R-:W-:Y:S02]  /*01a0*/  IADD3 R16, P0, R8, R3, RZ ;  /* 0x0000000308107210 */ /* 0x000fe40007f1e0ff */
[----:B------:R-:W1:Y:S01]  /*01b0*/  LDC.64 R2, c[0x0][0x230] ;  /* 0x00008c00ff027b82 */ /* 0x000e620000000a00 */
[----:B---3--:R-:W-:Y:S02]  /*01c0*/  LEA R14, P1, R10, UR6, 0x2 ;  /* 0x000000060a0e7c11 */ /* 0x008fe4000f8210ff */
[----:B------:R-:W-:Y:S01]  /*01d0*/  IMAD.X R17, RZ, RZ, R9, P0 ;  /* 0x000000ffff117224 */ /* 0x000fe200000e0609 */
[----:B------:R-:W-:Y:S02]  /*01e0*/  SHF.R.S32.HI R9, RZ, 0x18, R4 ;  /* 0x00000018ff097819 */ /* 0x000fe40000011404 */
[----:B------:R-:W-:Y:S02]  /*01f0*/  SHF.R.U32.HI R13, RZ, 0x1c, R11 ;  /* 0x0000001cff0d7819 */ /* 0x000fe4000001160b */
[----:B----4-:R-:W-:-:S02]  /*0200*/  SHF.R.U32.HI R4, RZ, 0x1c, R7 ;  /* 0x0000001cff047819 */ /* 0x010fc40000011607 */
[----:B------:R-:W-:Y:S02]  /*0210*/  SGXT R9, R9, 0x1 ;  /* 0x000000010909781a */ /* 0x000fe40000000200 */
[----:B------:R-:W-:Y:S01]  /*0220*/  LEA.HI.X R15, R10, UR7, R11, 0x2, P1 ;  /* 0x000000070a0f7c11 */ /* 0x000fe200088f140b */
[----:B------:R-:W-:Y:S01]  /*0230*/  IMAD.SHL.U32 R10, R16, 0x8, RZ ;  /* 0x00000008100a7824 */ /* 0x000fe200078e00ff */
[----:B------:R-:W-:Y:S02]  /*0240*/  LEA R11, P2, R6, UR6, 0x2 ;  /* 0x00000006060b7c11 */ /* 0x000fe4000f8410ff */
[----:B------:R-:W-:Y:S02]  /*0250*/  LOP3.LUT R4, R4, 0x8, RZ, 0xc0, !PT ;  /* 0x0000000804047812 */ /* 0x000fe400078ec0ff */
[----:B------:R-:W-:Y:S02]  /*0260*/  LOP3.LUT R13, R13, 0x8, RZ, 0xc0, !PT ;  /* 0x000000080d0d7812 */ /* 0x000fe400078ec0ff */
[----:B------:R-:W-:-:S02]  /*0270*/  LEA.HI R9, R9, R0, RZ, 0x4 ;  /* 0x0000000009097211 */ /* 0x000fc400078f20ff */
[----:B------:R-:W-:Y:S02]  /*0280*/  LEA.HI.X R7, R6, UR7, R7, 0x2, P2 ;  /* 0x0000000706077c11 */ /* 0x000fe400090f1407 */
[----:B------:R-:W-:Y:S01]  /*0290*/  IADD3 R6, P2, P3, R10, R11, R4 ;  /* 0x0000000b0a067210 */ /* 0x000fe20007b5e004 */
[----:B-1----:R-:W-:Y:S01]  /*02a0*/  IMAD.WIDE R2, R5, 0x4, R2 ;  /* 0x0000000405027825 */ /* 0x002fe200078e0202 */
[----:B------:R-:W-:Y:S02]  /*02b0*/  SHF.L.U64.HI R12, R16, 0x3, R17 ;  /* 0x00000003100c7819 */ /* 0x000fe40000010211 */
[----:B------:R-:W-:Y:S02]  /*02c0*/  IADD3 R8, P1, P0, R10, R14, R13 ;  /* 0x0000000e0a087210 */ /* 0x000fe4000783e00d */
[----:B------:R-:W-:Y:S01]  /*02d0*/  SHF.R.S32.HI R4, RZ, 0x4, R9 ;  /* 0x00000004ff047819 */ /* 0x000fe20000011409 */
[----:B------:R-:W2:Y:S01]  /*02e0*/  LDG.E.EL R2, desc[UR4][R2.64] ;  /* 0x0000000402027981 */ /* 0x000ea2000c2e1900 */
[----:B------:R-:W-:-:S02]  /*02f0*/  IADD3.X R9, R12, R15, RZ, P1, P0 ;  /* 0x0000000f0c097210 */ /* 0x000fc40000fe04ff */
[----:B------:R-:W-:Y:S01]  /*0300*/  IADD3.X R7, R12, R7, RZ, P2, P3 ;  /* 0x000000070c077210 */ /* 0x000fe200017e64ff */
[----:B------:R-:W-:Y:S02]  /*0310*/  IMAD.SHL.U32 R11, R4, 0x4, RZ ;  /* 0x00000004040b7824 */ /* 0x000fe400078e00ff */
[----:B------:R-:W1:Y:S02]  /*0320*/  LDC.64 R4, c[0x0][0x238] ;  /* 0x00008e00ff047b82 */ /* 0x000e640000000a00 */
[----:B------:R-:W-:-:S04]  /*0330*/  IMAD.WIDE R8, R11, 0x4, R8 ;  /* 0x000000040b087825 */ /* 0x000fc800078e0208 */
[----:B------:R-:W-:Y:S02]  /*0340*/  IMAD.WIDE R6, R11, 0x4, R6 ;  /* 0x000000040b067825 */ /* 0x000fe400078e0206 */
[----:B------:R-:W3:Y:S04]  /*0350*/  LDG.E.EL R9, desc[UR4][R8.64] ;  /* 0x0000000408097981 */ /* 0x000ee8000c2e1900 */
[----:B------:R-:W3:Y:S01]  /*0360*/  LDG.E.EL R6, desc[UR4][R6.64] ;  /* 0x0000000406067981 */ /* 0x000ee2000c2e1900 */
[----:B-1----:R-:W-:-:S04]  /*0370*/  IMAD.WIDE R4, R0, 0x4, R4 ;  /* 0x0000000400047825 */ /* 0x002fc800078e0204 */
[----:B---3--:R-:W-:-:S04]  /*0380*/  FADD R10, -R9, R6 ;  /* 0x00000006090a7221 */ /* 0x008fc80000000100 */
[----:B--2---:R-:W-:-:S05]  /*0390*/  FFMA R11, R2, R10, R9 ;  /* 0x0000000a020b7223 */ /* 0x004fca0000000009 */
[----:B------:R-:W-:Y:S01]  /*03a0*/  STG.E desc[UR4][R4.64], R11 ;  /* 0x0000000b04007986 */ /* 0x000fe2000c101904 */
[----:B------:R-:W-:Y:S05]  /*03b0*/  EXIT ;  /* 0x000000000000794d */ /* 0x000fea0003800000 */
.L_x_0:
[----:B------:R-:W-:-:S00]  /*03c0*/  BRA `(.L_x_0) ;  /* 0xfffffffc00fc7947 */ /* 0x000fc0000383ffff */
[----:B------:R-:W-:-:S00]  /*03d0*/  NOP ;  /* 0x0000000000007918 */ /* 0x000fc00000000000 */
        /* <DEDUP_REMOVED lines=10> */
.L_x_1:


//--------------------- .nv.constant0.triton_poi_fused__unsafe_index_add_mul_sub_70 --------------------------
	.section	.nv.constant0.triton_poi_fused__unsafe_index_add_mul_sub_70,"a",@progbits
	.sectionflags	@""
	.align	4
.nv.constant0.triton_poi_fused__unsafe_index_add_mul_sub_70:
	.zero		580
